	.headerflags	@"EF_CUDA_TEXMODE_UNIFIED EF_CUDA_64BIT_ADDRESS EF_CUDA_ACCELERATORS EF_CUDA_SM90 EF_CUDA_VIRTUAL_SM(EF_CUDA_SM90)"
	.elftype	@"ET_EXEC"


//--------------------- .nv.info                  --------------------------
	.section	.nv.info,"",@"SHT_CUDA_INFO"
	.align	4


	//----- nvinfo : EIATTR_REGCOUNT
	.align		4
        /*0000*/ 	.byte	0x04, 0x2f
        /*0002*/ 	.short	(.L_2 - .L_1)
	.align		4
.L_1:
        /*0004*/ 	.word	index@(triton_per_fused_native_group_norm_5)
        /*0008*/ 	.word	0x0000001c


	//----- nvinfo : EIATTR_MIN_STACK_SIZE
	.align		4
.L_2:
        /*000c*/ 	.byte	0x04, 0x12
        /*000e*/ 	.short	(.L_4 - .L_3)
	.align		4
.L_3:
        /*0010*/ 	.word	index@(triton_per_fused_native_group_norm_5)
        /*0014*/ 	.word	0x00000000


	//----- nvinfo : EIATTR_FRAME_SIZE
	.align		4
.L_4:
        /*0018*/ 	.byte	0x04, 0x11
        /*001a*/ 	.short	(.L_6 - .L_5)
	.align		4
.L_5:
        /*001c*/ 	.word	index@(triton_per_fused_native_group_norm_5)
        /*0020*/ 	.word	0x00000000


	//----- nvinfo : EIATTR_MIN_STACK_SIZE
	.align		4
.L_6:
        /*0024*/ 	.byte	0x04, 0x12
        /*0026*/ 	.short	(.L_8 - .L_7)
	.align		4
.L_7:
        /*0028*/ 	.word	index@(triton_per_fused_native_group_norm_5)
        /*002c*/ 	.word	0x00000000
.L_8:


//--------------------- .nv.info.triton_per_fused_native_group_norm_5 --------------------------
	.section	.nv.info.triton_per_fused_native_group_norm_5,"",@"SHT_CUDA_INFO"
	.sectionflags	@""
	.align	4


	//----- nvinfo : EIATTR_CUDA_API_VERSION
	.align		4
        /*0000*/ 	.byte	0x04, 0x37
        /*0002*/ 	.short	(.L_10 - .L_9)
.L_9:
        /*0004*/ 	.word	0x0000007c


	//----- nvinfo : EIATTR_KPARAM_INFO
	.align		4
.L_10:
        /*0008*/ 	.byte	0x04, 0x17
        /*000a*/ 	.short	(.L_12 - .L_11)
.L_11:
        /*000c*/ 	.word	0x00000000
        /*0010*/ 	.short	0x0007
        /*0012*/ 	.short	0x0034
        /*0014*/ 	.byte	0x00, 0xf0, 0x11, 0x00


	//----- nvinfo : EIATTR_KPARAM_INFO
	.align		4
.L_12:
        /*0018*/ 	.byte	0x04, 0x17
        /*001a*/ 	.short	(.L_14 - .L_13)
.L_13:
        /*001c*/ 	.word	0x00000000
        /*0020*/ 	.short	0x0006
        /*0022*/ 	.short	0x0030
        /*0024*/ 	.byte	0x00, 0xf0, 0x11, 0x00


	//----- nvinfo : EIATTR_KPARAM_INFO
	.align		4
.L_14:
        /*0028*/ 	.byte	0x04, 0x17
        /*002a*/ 	.short	(.L_16 - .L_15)
.L_15:
        /*002c*/ 	.word	0x00000000
        /*0030*/ 	.short	0x0005
        /*0032*/ 	.short	0x0028
        /*0034*/ 	.byte	0x00, 0xf4, 0x21, 0x00


	//----- nvinfo : EIATTR_KPARAM_INFO
	.align		4
.L_16:
        /*0038*/ 	.byte	0x04, 0x17
        /*003a*/ 	.short	(.L_18 - .L_17)
.L_17:
        /*003c*/ 	.word	0x00000000
        /*0040*/ 	.short	0x0004
        /*0042*/ 	.short	0x0020
        /*0044*/ 	.byte	0x00, 0xf4, 0x21, 0x00


	//----- nvinfo : EIATTR_KPARAM_INFO
	.align		4
.L_18:
        /*0048*/ 	.byte	0x04, 0x17
        /*004a*/ 	.short	(.L_20 - .L_19)
.L_19:
        /*004c*/ 	.word	0x00000000
        /*0050*/ 	.short	0x0003
        /*0052*/ 	.short	0x0018
        /*0054*/ 	.byte	0x00, 0xf4, 0x21, 0x00


	//----- nvinfo : EIATTR_KPARAM_INFO
	.align		4
.L_20:
        /*0058*/ 	.byte	0x04, 0x17
        /*005a*/ 	.short	(.L_22 - .L_21)
.L_21:
        /*005c*/ 	.word	0x00000000
        /*0060*/ 	.short	0x0002
        /*0062*/ 	.short	0x0010
        /*0064*/ 	.byte	0x00, 0xf4, 0x21, 0x00


	//----- nvinfo : EIATTR_KPARAM_INFO
	.align		4
.L_22:
        /*0068*/ 	.byte	0x04, 0x17
        /*006a*/ 	.short	(.L_24 - .L_23)
.L_23:
        /*006c*/ 	.word	0x00000000
        /*0070*/ 	.short	0x0001
        /*0072*/ 	.short	0x0008
        /*0074*/ 	.byte	0x00, 0xf4, 0x21, 0x00


	//----- nvinfo : EIATTR_KPARAM_INFO
	.align		4
.L_24:
        /*0078*/ 	.byte	0x04, 0x17
        /*007a*/ 	.short	(.L_26 - .L_25)
.L_25:
        /*007c*/ 	.word	0x00000000
        /*0080*/ 	.short	0x0000
        /*0082*/ 	.short	0x0000
        /*0084*/ 	.byte	0x00, 0xf4, 0x21, 0x00


	//----- nvinfo : EIATTR_SPARSE_MMA_MASK
	.align		4
.L_26:
        /*0088*/ 	.byte	0x03, 0x50
        /*008a*/ 	.short	0x0000


	//----- nvinfo : EIATTR_MAXREG_COUNT
	.align		4
        /*008c*/ 	.byte	0x03, 0x1b
        /*008e*/ 	.short	0x00ff


	//----- nvinfo : EIATTR_COOP_GROUP_MASK_REGIDS
	.align		4
        /*0090*/ 	.byte	0x04, 0x29
        /*0092*/ 	.short	(.L_28 - .L_27)


	//   ....[0]....
.L_27:
        /*0094*/ 	.word	0xffffffff


	//   ....[1]....
        /*0098*/ 	.word	0xffffffff


	//   ....[2]....
        /*009c*/ 	.word	0xffffffff


	//   ....[3]....
        /*00a0*/ 	.word	0xffffffff


	//   ....[4]....
        /*00a4*/ 	.word	0xffffffff


	//   ....[5]....
        /*00a8*/ 	.word	0xffffffff


	//----- nvinfo : EIATTR_COOP_GROUP_INSTR_OFFSETS
	.align		4
.L_28:
        /*00ac*/ 	.byte	0x04, 0x28
        /*00ae*/ 	.short	(.L_30 - .L_29)


	//   ....[0]....
.L_29:
        /*00b0*/ 	.word	0x00000470


	//   ....[1]....
        /*00b4*/ 	.word	0x00000660


	//   ....[2]....
        /*00b8*/ 	.word	0x00000700


	//   ....[3]....
        /*00bc*/ 	.word	0x00000780


	//   ....[4]....
        /*00c0*/ 	.word	0x000008a0


	//   ....[5]....
        /*00c4*/ 	.word	0x000008d0


	//----- nvinfo : EIATTR_EXIT_INSTR_OFFSETS
	.align		4
.L_30:
        /*00c8*/ 	.byte	0x04, 0x1c
        /*00ca*/ 	.short	(.L_32 - .L_31)


	//   ....[0]....
.L_31:
        /*00cc*/ 	.word	0x00000ad0


	//   ....[1]....
        /*00d0*/ 	.word	0x00000b20


	//----- nvinfo : EIATTR_REQNTID
	.align		4
.L_32:
        /*00d4*/ 	.byte	0x04, 0x10
        /*00d6*/ 	.short	(.L_34 - .L_33)
.L_33:
        /*00d8*/ 	.word	0x00000080
        /*00dc*/ 	.word	0x00000001
        /*00e0*/ 	.word	0x00000001


	//----- nvinfo : EIATTR_CBANK_PARAM_SIZE
	.align		4
.L_34:
        /*00e4*/ 	.byte	0x03, 0x19
        /*00e6*/ 	.short	0x0038


	//----- nvinfo : EIATTR_PARAM_CBANK
	.align		4
        /*00e8*/ 	.byte	0x04, 0x0a
        /*00ea*/ 	.short	(.L_36 - .L_35)
	.align		4
.L_35:
        /*00ec*/ 	.word	index@(.nv.constant0.triton_per_fused_native_group_norm_5)
        /*00f0*/ 	.short	0x0210
        /*00f2*/ 	.short	0x0038


	//----- nvinfo : EIATTR_SW_WAR
	.align		4
.L_36:
        /*00f4*/ 	.byte	0x04, 0x36
        /*00f6*/ 	.short	(.L_38 - .L_37)
.L_37:
        /*00f8*/ 	.word	0x00000008
.L_38:


//--------------------- .nv.callgraph             --------------------------
	.section	.nv.callgraph,"",@"SHT_CUDA_CALLGRAPH"
	.align	4
	.sectionentsize	8
	.align		4
        /*0000*/ 	.word	0x00000000
	.align		4
        /*0004*/ 	.word	0xffffffff
	.align		4
        /*0008*/ 	.word	0x00000000
	.align		4
        /*000c*/ 	.word	0xfffffffe
	.align		4
        /*0010*/ 	.word	0x00000000
	.align		4
        /*0014*/ 	.word	0xfffffffd
	.align		4
        /*0018*/ 	.word	0x00000000
	.align		4
        /*001c*/ 	.word	0xfffffffc


//--------------------- .nv.constant4             --------------------------
	.section	.nv.constant4,"a",@progbits
	.align	8
	.align		8
.nv.constant4:
        /*0000*/ 	.dword	_$_str


//--------------------- .text.triton_per_fused_native_group_norm_5 --------------------------
	.section	.text.triton_per_fused_native_group_norm_5,"ax",@progbits
	.sectionflags	@"SHF_BARRIERS=1"
	.align	128
        .global         triton_per_fused_native_group_norm_5
        .type           triton_per_fused_native_group_norm_5,@function
        .size           triton_per_fused_native_group_norm_5,(.L_x_1 - triton_per_fused_native_group_norm_5)
        .other          triton_per_fused_native_group_norm_5,@"STO_CUDA_ENTRY STV_DEFAULT"
triton_per_fused_native_group_norm_5:
.text.triton_per_fused_native_group_norm_5:
[----:B------:R-:W0:Y:S01]  /*0000*/  LDC R1, c[0x0][0x28] ;  /* 0x00000a00ff017b82 */ /* 0x000e220000000800 */
[----:B------:R-:W1:Y:S07]  /*0010*/  S2R R2, SR_TID.X ;  /* 0x0000000000027919 */ /* 0x000e6e0000002100 */
[----:B------:R-:W2:Y:S01]  /*0020*/  LDC.64 R10, c[0x0][0x220] ;  /* 0x00008800ff0a7b82 */ /* 0x000ea20000000a00 */
[----:B------:R-:W-:Y:S01]  /*0030*/  CS2R R6, SRZ ;  /* 0x0000000000067805 */ /* 0x000fe2000001ff00 */
[----:B------:R-:W-:Y:S01]  /*0040*/  ULDC.64 UR6, c[0x0][0x208] ;  /* 0x0000820000067ab9 */ /* 0x000fe20000000a00 */
[----:B------:R-:W3:Y:S05]  /*0050*/  S2R R3, SR_CTAID.X ;  /* 0x0000000000037919 */ /* 0x000eea0000002500 */
[----:B------:R-:W4:Y:S08]  /*0060*/  LDC.64 R16, c[0x0][0x210] ;  /* 0x00008400ff107b82 */ /* 0x000f300000000a00 */
[----:B------:R-:W5:Y:S01]  /*0070*/  LDC.64 R20, c[0x0][0x218] ;  /* 0x00008600ff147b82 */ /* 0x000f620000000a00 */
[----:B-1----:R-:W-:-:S02]  /*0080*/  SHF.R.U32.HI R0, RZ, 0x2, R2 ;  /* 0x00000002ff007819 */ /* 0x002fc40000011602 */
[----:B------:R-:W-:Y:S02]  /*0090*/  SHF.L.U32 R5, R2, 0x2, RZ ;  /* 0x0000000202057819 */ /* 0x000fe400000006ff */
[----:B---3--:R-:W-:Y:S02]  /*00a0*/  SHF.L.U32 R3, R3, 0x5, RZ ;  /* 0x0000000503037819 */ /* 0x008fe400000006ff */
[----:B------:R-:W-:Y:S02]  /*00b0*/  SGXT.U32 R0, R0, 0x5 ;  /* 0x000000050000781a */ /* 0x000fe40000000000 */
[----:B------:R-:W-:Y:S02]  /*00c0*/  LOP3.LUT R5, R5, 0xc, RZ, 0xc0, !PT ;  /* 0x0000000c05057812 */ /* 0x000fe400078ec0ff */
[----:B------:R-:W-:-:S04]  /*00d0*/  LOP3.LUT R4, R3, R0, RZ, 0xfc, !PT ;  /* 0x0000000003047212 */ /* 0x000fc800078efcff */
[C---:B------:R-:W-:Y:S02]  /*00e0*/  ISETP.GE.AND P0, PT, R4.reuse, 0x20, PT ;  /* 0x000000200400780c */ /* 0x040fe40003f06270 */
[----:B------:R-:W-:Y:S02]  /*00f0*/  LEA R9, R4, R5, 0x4 ;  /* 0x0000000504097211 */ /* 0x000fe400078e20ff */
[----:B------:R-:W-:-:S03]  /*0100*/  CS2R R4, SRZ ;  /* 0x0000000000047805 */ /* 0x000fc6000001ff00 */
[----:B--2---:R-:W-:-:S06]  /*0110*/  IMAD.WIDE R10, R9, 0x4, R10 ;  /* 0x00000004090a7825 */ /* 0x004fcc00078e020a */
[----:B------:R1:W2:Y:S01]  /*0120*/  @!P0 LDG.E.128 R4, desc[UR6][R10.64] ;  /* 0x000000060a048981 */ /* 0x0002a2000c1e1d00 */
[----:B------:R-:W-:Y:S02]  /*0130*/  CS2R R12, SRZ ;  /* 0x00000000000c7805 */ /* 0x000fe4000001ff00 */
[----:B------:R-:W-:Y:S01]  /*0140*/  CS2R R14, SRZ ;  /* 0x00000000000e7805 */ /* 0x000fe2000001ff00 */
[----:B----4-:R-:W-:-:S04]  /*0150*/  IMAD.WIDE R16, R9, 0x4, R16 ;  /* 0x0000000409107825 */ /* 0x010fc800078e0210 */
[----:B-----5:R-:W-:Y:S01]  /*0160*/  IMAD.WIDE R20, R9, 0x4, R20 ;  /* 0x0000000409147825 */ /* 0x020fe200078e0214 */
[----:B------:R3:W4:Y:S01]  /*0170*/  @!P0 LDG.E.128 R12, desc[UR6][R16.64] ;  /* 0x00000006100c8981 */ /* 0x000722000c1e1d00 */
[----:B------:R-:W-:Y:S02]  /*0180*/  CS2R R8, SRZ ;  /* 0x0000000000087805 */ /* 0x000fe4000001ff00 */
[----:B-1----:R-:W-:-:S06]  /*0190*/  CS2R R10, SRZ ;  /* 0x00000000000a7805 */ /* 0x002fcc000001ff00 */
[----:B------:R1:W5:Y:S01]  /*01a0*/  @!P0 LDG.E.128 R8, desc[UR6][R20.64] ;  /* 0x0000000614088981 */ /* 0x000362000c1e1d00 */
[----:B------:R-:W1:Y:S01]  /*01b0*/  S2UR UR5, SR_CgaCtaId ;  /* 0x00000000000579c3 */ /* 0x000e620000008800 */
[----:B------:R-:W-:Y:S02]  /*01c0*/  UMOV UR4, 0x400 ;  /* 0x0000040000047882 */ /* 0x000fe40000000000 */
[----:B01----:R-:W-:Y:S01]  /*01d0*/  UPRMT UR4, UR5, 0x654, UR4 ;  /* 0x0000065405047896 */ /* 0x003fe20008000004 */
[----:B--2---:R-:W-:Y:S02]  /*01e0*/  SEL R4, R4, RZ, !P0 ;  /* 0x000000ff04047207 */ /* 0x004fe40004000000 */
[----:B------:R-:W-:Y:S02]  /*01f0*/  SEL R18, R5, RZ, !P0 ;  /* 0x000000ff05127207 */ /* 0x000fe40004000000 */
[----:B------:R-:W-:Y:S02]  /*0200*/  FSEL R5, R4, RZ, !P0 ;  /* 0x000000ff04057208 */ /* 0x000fe40004000000 */
[----:B------:R-:W-:-:S02]  /*0210*/  FSEL R18, R18, RZ, !P0 ;  /* 0x000000ff12127208 */ /* 0x000fc40004000000 */
[----:B------:R-:W-:Y:S02]  /*0220*/  SEL R6, R6, RZ, !P0 ;  /* 0x000000ff06067207 */ /* 0x000fe40004000000 */
[----:B------:R-:W-:Y:S01]  /*0230*/  SEL R7, R7, RZ, !P0 ;  /* 0x000000ff07077207 */ /* 0x000fe20004000000 */
[----:B---3--:R-:W-:Y:S01]  /*0240*/  FADD R16, R5, R18 ;  /* 0x0000001205107221 */ /* 0x008fe20000000000 */
[----:B------:R-:W-:Y:S02]  /*0250*/  FSEL R19, R6, RZ, !P0 ;  /* 0x000000ff06137208 */ /* 0x000fe40004000000 */
[----:B----4-:R-:W-:Y:S01]  /*0260*/  SEL R12, R12, RZ, !P0 ;  /* 0x000000ff0c0c7207 */ /* 0x010fe20004000000 */
[C---:B------:R-:W-:Y:S01]  /*0270*/  FMUL R17, R16.reuse, 0.25 ;  /* 0x3e80000010117820 */ /* 0x040fe20000400000 */
[C---:B------:R-:W-:Y:S01]  /*0280*/  FSETP.GEU.AND P1, PT, |R16|.reuse, 1.175494350822287508e-38, PT ;  /* 0x008000001000780b */ /* 0x040fe20003f2e200 */
[----:B------:R-:W-:Y:S01]  /*0290*/  FADD R4, R19, R16 ;  /* 0x0000001013047221 */ /* 0x000fe20000000000 */
[----:B------:R-:W-:-:S02]  /*02a0*/  FSETP.GT.AND P5, PT, |R16|, 8.50705917302346158658e+37, PT ;  /* 0x7e8000001000780b */ /* 0x000fc40003fa4200 */
[----:B------:R-:W-:Y:S01]  /*02b0*/  SEL R14, R14, RZ, !P0 ;  /* 0x000000ff0e0e7207 */ /* 0x000fe20004000000 */
[C---:B------:R-:W-:Y:S01]  /*02c0*/  FMUL R21, R4.reuse, 0.25 ;  /* 0x3e80000004157820 */ /* 0x040fe20000400000 */
[----:B------:R-:W-:Y:S02]  /*02d0*/  FSEL R20, R17, R16, P5 ;  /* 0x0000001011147208 */ /* 0x000fe40002800000 */
[C---:B------:R-:W-:Y:S02]  /*02e0*/  FSETP.GEU.AND P2, PT, |R4|.reuse, 1.175494350822287508e-38, PT ;  /* 0x008000000400780b */ /* 0x040fe40003f4e200 */
[----:B------:R-:W-:Y:S02]  /*02f0*/  FSETP.GT.AND P3, PT, |R4|, 8.50705917302346158658e+37, PT ;  /* 0x7e8000000400780b */ /* 0x000fe40003f64200 */
[----:B------:R-:W-:Y:S01]  /*0300*/  FSEL R17, R7, RZ, !P0 ;  /* 0x000000ff07117208 */ /* 0x000fe20004000000 */
[----:B------:R-:W-:Y:S01]  /*0310*/  @!P1 FMUL R20, R20, 16777216 ;  /* 0x4b80000014149820 */ /* 0x000fe20000400000 */
[----:B------:R-:W-:Y:S01]  /*0320*/  FSEL R21, R21, R4, P3 ;  /* 0x0000000415157208 */ /* 0x000fe20001800000 */
[----:B------:R-:W-:Y:S01]  /*0330*/  @P5 FMUL R18, R18, 0.25 ;  /* 0x3e80000012125820 */ /* 0x000fe20000400000 */
[----:B-----5:R-:W-:Y:S01]  /*0340*/  SEL R25, R9, RZ, !P0 ;  /* 0x000000ff09197207 */ /* 0x020fe20004000000 */
[----:B------:R-:W0:Y:S01]  /*0350*/  MUFU.RCP R7, R20 ;  /* 0x0000001400077308 */ /* 0x000e220000001000 */
[----:B------:R-:W-:Y:S01]  /*0360*/  FADD R6, R17, R4 ;  /* 0x0000000411067221 */ /* 0x000fe20000000000 */
[----:B------:R-:W-:Y:S01]  /*0370*/  @!P1 FMUL R18, R18, 16777216 ;  /* 0x4b80000012129820 */ /* 0x000fe20000400000 */
[----:B------:R-:W-:Y:S01]  /*0380*/  FSETP.NEU.AND P1, PT, R16, RZ, PT ;  /* 0x000000ff1000720b */ /* 0x000fe20003f2d000 */
[----:B------:R-:W-:Y:S01]  /*0390*/  @!P2 FMUL R21, R21, 16777216 ;  /* 0x4b8000001515a820 */ /* 0x000fe20000400000 */
[C---:B------:R-:W-:Y:S01]  /*03a0*/  FMUL R23, R6.reuse, 0.25 ;  /* 0x3e80000006177820 */ /* 0x040fe20000400000 */
[C---:B------:R-:W-:Y:S01]  /*03b0*/  FSETP.GEU.AND P4, PT, |R6|.reuse, 1.175494350822287508e-38, PT ;  /* 0x008000000600780b */ /* 0x040fe20003f8e200 */
[----:B------:R-:W-:Y:S01]  /*03c0*/  @P3 FMUL R19, R19, 0.25 ;  /* 0x3e80000013133820 */ /* 0x000fe20000400000 */
[----:B------:R-:W1:Y:S01]  /*03d0*/  MUFU.RCP R22, R21 ;  /* 0x0000001500167308 */ /* 0x000e620000001000 */
[----:B------:R-:W-:-:S02]  /*03e0*/  FSETP.GT.AND P5, PT, |R6|, 8.50705917302346158658e+37, PT ;  /* 0x7e8000000600780b */ /* 0x000fc40003fa4200 */
[----:B------:R-:W-:Y:S01]  /*03f0*/  @!P2 FMUL R19, R19, 16777216 ;  /* 0x4b8000001313a820 */ /* 0x000fe20000400000 */
[----:B------:R-:W-:Y:S02]  /*0400*/  FSEL R9, R14, RZ, !P0 ;  /* 0x000000ff0e097208 */ /* 0x000fe40004000000 */
[----:B------:R-:W-:Y:S01]  /*0410*/  FSEL R23, R23, R6, P5 ;  /* 0x0000000617177208 */ /* 0x000fe20002800000 */
[----:B0-----:R-:W-:Y:S01]  /*0420*/  FMUL R18, R7, R18 ;  /* 0x0000001207127220 */ /* 0x001fe20000400000 */
[----:B------:R-:W-:Y:S02]  /*0430*/  SEL R7, R13, RZ, !P0 ;  /* 0x000000ff0d077207 */ /* 0x000fe40004000000 */
[----:B------:R-:W-:Y:S01]  /*0440*/  FSEL R13, R12, RZ, !P0 ;  /* 0x000000ff0c0d7208 */ /* 0x000fe20004000000 */
[----:B------:R-:W-:Y:S01]  /*0450*/  @!P4 FMUL R23, R23, 16777216 ;  /* 0x4b8000001717c820 */ /* 0x000fe20000400000 */
[----:B------:R-:W-:Y:S02]  /*0460*/  FSEL R12, R7, RZ, !P0 ;  /* 0x000000ff070c7208 */ /* 0x000fe40004000000 */
[----:B------:R-:W0:Y:S01]  /*0470*/  SHFL.BFLY PT, R7, R6, 0x2, 0x1f ;  /* 0x0c401f0006077f89 */ /* 0x000e2200000e0000 */
[----:B-1----:R-:W-:Y:S01]  /*0480*/  FMUL R19, R22, R19 ;  /* 0x0000001316137220 */ /* 0x002fe20000400000 */
[----:B------:R-:W-:Y:S01]  /*0490*/  SEL R22, R8, RZ, !P0 ;  /* 0x000000ff08167207 */ /* 0x000fe20004000000 */
[----:B------:R-:W-:Y:S01]  /*04a0*/  FADD R12, -R13, R12 ;  /* 0x0000000c0d0c7221 */ /* 0x000fe20000000100 */
[----:B------:R-:W-:Y:S01]  /*04b0*/  FSEL R8, R18, RZ, P1 ;  /* 0x000000ff12087208 */ /* 0x000fe20000800000 */
[----:B------:R-:W1:Y:S01]  /*04c0*/  MUFU.RCP R20, R23 ;  /* 0x0000001700147308 */ /* 0x000e620000001000 */
[----:B------:R-:W-:Y:S01]  /*04d0*/  FSETP.NEU.AND P1, PT, R4, RZ, PT ;  /* 0x000000ff0400720b */ /* 0x000fe20003f2d000 */
[----:B------:R-:W-:Y:S01]  /*04e0*/  @P5 FMUL R17, R17, 0.25 ;  /* 0x3e80000011115820 */ /* 0x000fe20000400000 */
[----:B------:R-:W-:Y:S01]  /*04f0*/  SEL R18, R15, RZ, !P0 ;  /* 0x000000ff0f127207 */ /* 0x000fe20004000000 */
[----:B------:R-:W-:Y:S01]  /*0500*/  FFMA R14, R12, R8, R13 ;  /* 0x000000080c0e7223 */ /* 0x000fe2000000000d */
[----:B------:R-:W-:Y:S01]  /*0510*/  FADD R13, R22, R25 ;  /* 0x00000019160d7221 */ /* 0x000fe20000000000 */
[----:B------:R-:W-:Y:S01]  /*0520*/  @!P4 FMUL R17, R17, 16777216 ;  /* 0x4b8000001111c820 */ /* 0x000fe20000400000 */
[----:B------:R-:W-:Y:S01]  /*0530*/  FMUL R12, R12, R12 ;  /* 0x0000000c0c0c7220 */ /* 0x000fe20000400000 */
[----:B------:R-:W-:Y:S01]  /*0540*/  FADD R21, R9, -R14 ;  /* 0x8000000e09157221 */ /* 0x000fe20000000000 */
[----:B------:R-:W-:-:S02]  /*0550*/  FSEL R9, R19, RZ, P1 ;  /* 0x000000ff13097208 */ /* 0x000fc40000800000 */
[----:B------:R-:W-:Y:S01]  /*0560*/  FSEL R13, R13, RZ, !P0 ;  /* 0x000000ff0d0d7208 */ /* 0x000fe20004000000 */
[----:B------:R-:W-:Y:S01]  /*0570*/  FMUL R19, R21, R21 ;  /* 0x0000001515137220 */ /* 0x000fe20000400000 */
[----:B------:R-:W-:Y:S01]  /*0580*/  SEL R10, R10, RZ, !P0 ;  /* 0x000000ff0a0a7207 */ /* 0x000fe20004000000 */
[----:B------:R-:W-:Y:S01]  /*0590*/  FMUL R15, R5, R12 ;  /* 0x0000000c050f7220 */ /* 0x000fe20000400000 */
[----:B-1----:R-:W-:Y:S01]  /*05a0*/  FMUL R17, R20, R17 ;  /* 0x0000001114117220 */ /* 0x002fe20000400000 */
[----:B------:R-:W-:Y:S01]  /*05b0*/  FMUL R16, R16, R19 ;  /* 0x0000001310107220 */ /* 0x000fe20000400000 */
[----:B------:R-:W-:Y:S01]  /*05c0*/  SEL R19, R11, RZ, !P0 ;  /* 0x000000ff0b137207 */ /* 0x000fe20004000000 */
[----:B------:R-:W-:Y:S01]  /*05d0*/  FFMA R12, R21, R9, R14 ;  /* 0x00000009150c7223 */ /* 0x000fe2000000000e */
[----:B0-----:R-:W-:Y:S01]  /*05e0*/  FADD R5, R6, R7 ;  /* 0x0000000706057221 */ /* 0x001fe20000000000 */
[----:B------:R-:W-:Y:S01]  /*05f0*/  FSEL R11, R18, RZ, !P0 ;  /* 0x000000ff120b7208 */ /* 0x000fe20004000000 */
[----:B------:R-:W-:Y:S01]  /*0600*/  FFMA R13, R8, R15, R13 ;  /* 0x0000000f080d7223 */ /* 0x000fe2000000000d */
[----:B------:R-:W-:Y:S01]  /*0610*/  FSETP.NEU.AND P1, PT, R6, RZ, PT ;  /* 0x000000ff0600720b */ /* 0x000fe20003f2d000 */
[----:B------:R-:W-:Y:S01]  /*0620*/  FMUL R18, R5, 0.25 ;  /* 0x3e80000005127820 */ /* 0x000fe20000400000 */
[----:B------:R-:W-:Y:S01]  /*0630*/  FSEL R10, R10, RZ, !P0 ;  /* 0x000000ff0a0a7208 */ /* 0x000fe20004000000 */
[--C-:B------:R-:W-:Y:S01]  /*0640*/  FADD R11, R11, -R12.reuse ;  /* 0x8000000c0b0b7221 */ /* 0x100fe20000000000 */
[----:B------:R-:W-:Y:S01]  /*0650*/  FSEL R17, R17, RZ, P1 ;  /* 0x000000ff11117208 */ /* 0x000fe20000800000 */
[----:B------:R-:W0:Y:S01]  /*0660*/  SHFL.BFLY PT, R8, R5, 0x1, 0x1f ;  /* 0x0c201f0005087f89 */ /* 0x000e2200000e0000 */
[C---:B------:R-:W-:Y:S01]  /*0670*/  FSETP.GEU.AND P2, PT, |R5|.reuse, 1.175494350822287508e-38, PT ;  /* 0x008000000500780b */ /* 0x040fe20003f4e200 */
[----:B------:R-:W-:Y:S01]  /*0680*/  FADD R14, R10, R13 ;  /* 0x0000000d0a0e7221 */ /* 0x000fe20000000000 */
[----:B------:R-:W-:Y:S01]  /*0690*/  FSETP.GT.AND P1, PT, |R5|, 8.50705917302346158658e+37, PT ;  /* 0x7e8000000500780b */ /* 0x000fe20003f24200 */
[C---:B------:R-:W-:Y:S01]  /*06a0*/  FFMA R10, R11.reuse, R17, R12 ;  /* 0x000000110b0a7223 */ /* 0x040fe2000000000c */
[----:B------:R-:W-:Y:S01]  /*06b0*/  FMUL R13, R11, R11 ;  /* 0x0000000b0b0d7220 */ /* 0x000fe20000400000 */
[----:B------:R-:W-:Y:S01]  /*06c0*/  FSEL R11, R19, RZ, !P0 ;  /* 0x000000ff130b7208 */ /* 0x000fe20004000000 */
[----:B------:R-:W-:Y:S01]  /*06d0*/  FFMA R14, R9, R16, R14 ;  /* 0x00000010090e7223 */ /* 0x000fe2000000000e */
[----:B------:R-:W-:Y:S01]  /*06e0*/  FSEL R18, R18, R5, P1 ;  /* 0x0000000512127208 */ /* 0x000fe20000800000 */
[----:B------:R-:W-:Y:S01]  /*06f0*/  FMUL R13, R4, R13 ;  /* 0x0000000d040d7220 */ /* 0x000fe20000400000 */
[----:B------:R-:W1:Y:S01]  /*0700*/  SHFL.BFLY PT, R9, R10, 0x2, 0x1f ;  /* 0x0c401f000a097f89 */ /* 0x000e6200000e0000 */
[----:B------:R-:W-:Y:S01]  /*0710*/  FADD R14, R11, R14 ;  /* 0x0000000e0b0e7221 */ /* 0x000fe20000000000 */
[----:B------:R-:W-:-:S02]  /*0720*/  HFMA2.MMA R15, -RZ, RZ, 0.34375, 0 ;  /* 0x35800000ff0f7435 */ /* 0x000fc400000001ff */
[----:B------:R-:W-:Y:S01]  /*0730*/  @!P2 FMUL R18, R18, 16777216 ;  /* 0x4b8000001212a820 */ /* 0x000fe20000400000 */
[----:B------:R-:W-:Y:S01]  /*0740*/  FFMA R13, R17, R13, R14 ;  /* 0x0000000d110d7223 */ /* 0x000fe2000000000e */
[----:B------:R-:W-:Y:S01]  /*0750*/  @P1 FMUL R7, R7, 0.25 ;  /* 0x3e80000007071820 */ /* 0x000fe20000400000 */
[----:B------:R-:W-:-:S03]  /*0760*/  FSETP.NEU.AND P1, PT, R5, RZ, PT ;  /* 0x000000ff0500720b */ /* 0x000fc60003f2d000 */
[----:B------:R-:W2:Y:S01]  /*0770*/  MUFU.RCP R18, R18 ;  /* 0x0000001200127308 */ /* 0x000ea20000001000 */
[----:B------:R-:W3:Y:S01]  /*0780*/  SHFL.BFLY PT, R4, R13, 0x2, 0x1f ;  /* 0x0c401f000d047f89 */ /* 0x000ee200000e0000 */
[----:B------:R-:W-:Y:S01]  /*0790*/  @!P2 FMUL R7, R7, 16777216 ;  /* 0x4b8000000707a820 */ /* 0x000fe20000400000 */
[----:B0-----:R-:W-:-:S05]  /*07a0*/  FADD R12, R5, R8 ;  /* 0x00000008050c7221 */ /* 0x001fca0000000000 */
[C---:B------:R-:W-:Y:S02]  /*07b0*/  FSETP.GT.AND P0, PT, |R12|.reuse, 8.50705917302346158658e+37, PT ;  /* 0x7e8000000c00780b */ /* 0x040fe40003f04200 */
[----:B------:R-:W-:Y:S01]  /*07c0*/  FSETP.GEU.AND P2, PT, |R12|, 1.175494350822287508e-38, PT ;  /* 0x008000000c00780b */ /* 0x000fe20003f4e200 */
[----:B-1----:R-:W-:Y:S01]  /*07d0*/  FADD R9, -R10, R9 ;  /* 0x000000090a097221 */ /* 0x002fe20000000100 */
[----:B--2---:R-:W-:-:S03]  /*07e0*/  FMUL R7, R18, R7 ;  /* 0x0000000712077220 */ /* 0x004fc60000400000 */
[----:B------:R-:W-:Y:S02]  /*07f0*/  FMUL R11, R9, R9 ;  /* 0x00000009090b7220 */ /* 0x000fe40000400000 */
[----:B------:R-:W-:Y:S02]  /*0800*/  FSEL R7, R7, RZ, P1 ;  /* 0x000000ff07077208 */ /* 0x000fe40000800000 */
[----:B------:R-:W-:Y:S01]  /*0810*/  FMUL R11, R6, R11 ;  /* 0x0000000b060b7220 */ /* 0x000fe20000400000 */
[C---:B------:R-:W-:Y:S01]  /*0820*/  FSETP.NEU.AND P1, PT, R12.reuse, RZ, PT ;  /* 0x000000ff0c00720b */ /* 0x040fe20003f2d000 */
[----:B------:R-:W-:Y:S01]  /*0830*/  @P0 FMUL R12, R12, 0.25 ;  /* 0x3e8000000c0c0820 */ /* 0x000fe20000400000 */
[----:B---3--:R-:W-:Y:S01]  /*0840*/  FADD R4, R13, R4 ;  /* 0x000000040d047221 */ /* 0x008fe20000000000 */
[----:B------:R-:W-:Y:S01]  /*0850*/  FFMA R9, R9, R7, R10 ;  /* 0x0000000709097223 */ /* 0x000fe2000000000a */
[----:B------:R-:W-:Y:S01]  /*0860*/  @P0 FMUL R8, R8, 0.25 ;  /* 0x3e80000008080820 */ /* 0x000fe20000400000 */
[----:B------:R-:W-:Y:S01]  /*0870*/  @!P2 FMUL R12, R12, 16777216 ;  /* 0x4b8000000c0ca820 */ /* 0x000fe20000400000 */
[----:B------:R-:W-:Y:S01]  /*0880*/  FFMA R11, R7, R11, R4 ;  /* 0x0000000b070b7223 */ /* 0x000fe20000000004 */
[----:B------:R-:W-:Y:S01]  /*0890*/  LOP3.LUT P0, RZ, R2, 0x60, RZ, 0xc0, !PT ;  /* 0x0000006002ff7812 */ /* 0x000fe2000780c0ff */
[----:B------:R-:W0:Y:S01]  /*08a0*/  SHFL.BFLY PT, R6, R9, 0x1, 0x1f ;  /* 0x0c201f0009067f89 */ /* 0x000e2200000e0000 */
[----:B------:R-:W1:Y:S01]  /*08b0*/  MUFU.RCP R7, R12 ;  /* 0x0000000c00077308 */ /* 0x000e620000001000 */
[----:B------:R-:W-:-:S02]  /*08c0*/  @!P2 FMUL R8, R8, 16777216 ;  /* 0x4b8000000808a820 */ /* 0x000fc40000400000 */
[----:B------:R-:W2:Y:S02]  /*08d0*/  SHFL.BFLY PT, R10, R11, 0x1, 0x1f ;  /* 0x0c201f000b0a7f89 */ /* 0x000ea400000e0000 */
[----:B-1----:R-:W-:-:S05]  /*08e0*/  FMUL R7, R7, R8 ;  /* 0x0000000807077220 */ /* 0x002fca0000400000 */
[----:B------:R-:W-:Y:S01]  /*08f0*/  FSEL R7, R7, RZ, P1 ;  /* 0x000000ff07077208 */ /* 0x000fe20000800000 */
[----:B0-----:R-:W-:Y:S01]  /*0900*/  FADD R6, -R9, R6 ;  /* 0x0000000609067221 */ /* 0x001fe20000000100 */
[----:B--2---:R-:W-:-:S03]  /*0910*/  FADD R10, R11, R10 ;  /* 0x0000000a0b0a7221 */ /* 0x004fc60000000000 */
[----:B------:R-:W-:Y:S01]  /*0920*/  FFMA R9, R6, R7, R9 ;  /* 0x0000000706097223 */ /* 0x000fe20000000009 */
[----:B------:R-:W-:Y:S01]  /*0930*/  LEA R11, R0, UR4, 0x2 ;  /* 0x00000004000b7c11 */ /* 0x000fe2000f8e10ff */
[----:B------:R-:W-:-:S04]  /*0940*/  FMUL R4, R6, R6 ;  /* 0x0000000606047220 */ /* 0x000fc80000400000 */
[----:B------:R-:W-:Y:S01]  /*0950*/  STS [R11], R9 ;  /* 0x000000090b007388 */ /* 0x000fe20000000800 */
[----:B------:R-:W-:Y:S01]  /*0960*/  FMUL R5, R5, R4 ;  /* 0x0000000405057220 */ /* 0x000fe20000400000 */
[----:B------:R-:W-:-:S03]  /*0970*/  LOP3.LUT R4, R2, 0x1f, RZ, 0xc0, !PT ;  /* 0x0000001f02047812 */ /* 0x000fc600078ec0ff */
[----:B------:R-:W-:Y:S01]  /*0980*/  FFMA R10, R7, R5, R10 ;  /* 0x00000005070a7223 */ /* 0x000fe2000000000a */
[----:B------:R-:W-:Y:S01]  /*0990*/  BAR.SYNC.DEFER_BLOCKING 0x0 ;  /* 0x0000000000007b1d */ /* 0x000fe20000010000 */
[----:B------:R-:W-:-:S07]  /*09a0*/  LEA R0, R4, UR4, 0x2 ;  /* 0x0000000404007c11 */ /* 0x000fce000f8e10ff */
[----:B------:R-:W0:Y:S08]  /*09b0*/  LDC.64 R4, c[0x0][0x238] ;  /* 0x00008e00ff047b82 */ /* 0x000e300000000a00 */
[----:B------:R-:W1:Y:S01]  /*09c0*/  LDC.64 R6, c[0x0][0x228] ;  /* 0x00008a00ff067b82 */ /* 0x000e620000000a00 */
[----:B------:R-:W-:Y:S07]  /*09d0*/  LDS R13, [R0] ;  /* 0x00000000000d7984 */ /* 0x000fee0000000800 */
[----:B------:R-:W-:Y:S06]  /*09e0*/  BAR.SYNC.DEFER_BLOCKING 0x0 ;  /* 0x0000000000007b1d */ /* 0x000fec0000010000 */
[----:B------:R-:W-:Y:S02]  /*09f0*/  STS [R11], R10 ;  /* 0x0000000a0b007388 */ /* 0x000fe40000000800 */
[----:B------:R-:W-:Y:S06]  /*0a00*/  BAR.SYNC.DEFER_BLOCKING 0x0 ;  /* 0x0000000000007b1d */ /* 0x000fec0000010000 */
[----:B------:R-:W2:Y:S02]  /*0a10*/  LDS R8, [R0] ;  /* 0x0000000000087984 */ /* 0x000ea40000000800 */
[----:B------:R-:W-:Y:S06]  /*0a20*/  BAR.SYNC.DEFER_BLOCKING 0x0 ;  /* 0x0000000000007b1d */ /* 0x000fec0000010000 */
[----:B------:R3:W-:Y:S01]  /*0a30*/  STS [R11], R10 ;  /* 0x0000000a0b007388 */ /* 0x0007e20000000800 */
[----:B--2---:R-:W-:Y:S01]  /*0a40*/  FFMA R8, R8, R15, 9.9999997473787516356e-06 ;  /* 0x3727c5ac08087423 */ /* 0x004fe2000000000f */
[----:B------:R-:W-:-:S03]  /*0a50*/  LOP3.LUT R15, R3, 0x1f, R2, 0xf8, !PT ;  /* 0x0000001f030f7812 */ /* 0x000fc600078ef802 */
[----:B------:R-:W2:Y:S01]  /*0a60*/  MUFU.RSQ R9, R8 ;  /* 0x0000000800097308 */ /* 0x000ea20000001400 */
[----:B------:R-:W-:Y:S01]  /*0a70*/  BAR.SYNC.DEFER_BLOCKING 0x0 ;  /* 0x0000000000007b1d */ /* 0x000fe20000010000 */
[C---:B------:R-:W-:Y:S01]  /*0a80*/  ISETP.LT.AND P0, PT, R15.reuse, 0x20, !P0 ;  /* 0x000000200f00780c */ /* 0x040fe20004701270 */
[----:B0-----:R-:W-:-:S04]  /*0a90*/  IMAD.WIDE R2, R15, 0x4, R4 ;  /* 0x000000040f027825 */ /* 0x001fc800078e0204 */
[----:B-1----:R-:W-:-:S08]  /*0aa0*/  IMAD.WIDE R4, R15, 0x4, R6 ;  /* 0x000000040f047825 */ /* 0x002fd000078e0206 */
[----:B--2---:R3:W-:Y:S04]  /*0ab0*/  @P0 STG.E desc[UR6][R2.64], R9 ;  /* 0x0000000902000986 */ /* 0x0047e8000c101906 */
[----:B------:R3:W-:Y:S01]  /*0ac0*/  @P0 STG.E desc[UR6][R4.64], R13 ;  /* 0x0000000d04000986 */ /* 0x0007e2000c101906 */
[----:B------:R-:W-:Y:S05]  /*0ad0*/  @!P0 EXIT ;  /* 0x000000000000894d */ /* 0x000fea0003800000 */
[----:B---3--:R-:W0:Y:S01]  /*0ae0*/  LDS R5, [R0] ;  /* 0x0000000000057984 */ /* 0x008e220000000800 */
[----:B------:R-:W1:Y:S02]  /*0af0*/  LDC.64 R2, c[0x0][0x230] ;  /* 0x00008c00ff027b82 */ /* 0x000e640000000a00 */
[----:B-1----:R-:W-:-:S05]  /*0b00*/  IMAD.WIDE R2, R15, 0x4, R2 ;  /* 0x000000040f027825 */ /* 0x002fca00078e0202 */
[----:B0-----:R-:W-:Y:S01]  /*0b10*/  STG.E desc[UR6][R2.64], R5 ;  /* 0x0000000502007986 */ /* 0x001fe2000c101906 */
[----:B------:R-:W-:Y:S05]  /*0b20*/  EXIT ;  /* 0x000000000000794d */ /* 0x000fea0003800000 */
.L_x_0:
[----:B------:R-:W-:-:S00]  /*0b30*/  BRA `(.L_x_0) ;  /* 0xfffffffc00fc7947 */ /* 0x000fc0000383ffff */
[----:B------:R-:W-:-:S00]  /*0b40*/  NOP ;  /* 0x0000000000007918 */ /* 0x000fc00000000000 */
        /* <DEDUP_REMOVED lines=11> */
.L_x_1:


//--------------------- .nv.global.init           --------------------------
	.section	.nv.global.init,"aw",@progbits
.nv.global.init:
	.type		_$_str,@object
	.size		_$_str,(.L_0 - _$_str)
_$_str:
        /*0000*/ 	.byte	0x5f, 0x5f, 0x43, 0x55, 0x44, 0x41, 0x5f, 0x46, 0x54, 0x5a, 0x00
.L_0:


//--------------------- .nv.shared.triton_per_fused_native_group_norm_5 --------------------------
	.section	.nv.shared.triton_per_fused_native_group_norm_5,"aw",@nobits
	.sectionflags	@""
	.align	16
	.zero		1024


//--------------------- .nv.constant0.triton_per_fused_native_group_norm_5 --------------------------
	.section	.nv.constant0.triton_per_fused_native_group_norm_5,"a",@progbits
	.sectionflags	@""
	.align	4
.nv.constant0.triton_per_fused_native_group_norm_5:
	.zero		584
